//
// Generated by NVIDIA NVVM Compiler
//
// Compiler Build ID: CL-36424714
// Cuda compilation tools, release 13.0, V13.0.88
// Based on NVVM 20.0.0
//

.version 9.0
.target sm_100
.address_size 64

	// .globl	_Z5n_avgPA100_iPii
.extern .func  (.param .b32 func_retval0) vprintf
(
	.param .b64 vprintf_param_0,
	.param .b64 vprintf_param_1
)
;
.global .align 1 .b8 $str[5] = {123, 37, 105, 125};

.visible .entry _Z5n_avgPA100_iPii(
	.param .u64 .ptr .align 1 _Z5n_avgPA100_iPii_param_0,
	.param .u64 .ptr .align 1 _Z5n_avgPA100_iPii_param_1,
	.param .u32 _Z5n_avgPA100_iPii_param_2
)
{
	.local .align 8 .b8 	__local_depot0[8];
	.reg .b64 	%SP;
	.reg .b64 	%SPL;
	.reg .pred 	%p<11>;
	.reg .b32 	%r<112>;
	.reg .b64 	%rd<34>;

	mov.u64 	%SPL, __local_depot0;
	cvta.local.u64 	%SP, %SPL;
	ld.param.u64 	%rd12, [_Z5n_avgPA100_iPii_param_0];
	ld.param.u64 	%rd11, [_Z5n_avgPA100_iPii_param_1];
	ld.param.u32 	%r31, [_Z5n_avgPA100_iPii_param_2];
	cvta.to.global.u64 	%rd1, %rd12;
	add.u64 	%rd13, %SP, 0;
	add.u64 	%rd14, %SPL, 0;
	mov.u32 	%r32, %ctaid.y;
	mov.u32 	%r33, %ntid.y;
	mov.u32 	%r34, %tid.y;
	mad.lo.s32 	%r1, %r32, %r33, %r34;
	st.local.u32 	[%rd14], %r1;
	mov.u64 	%rd15, $str;
	cvta.global.u64 	%rd16, %rd15;
	{ // callseq 0, 0
	.param .b64 param0;
	st.param.b64 	[param0], %rd16;
	.param .b64 param1;
	st.param.b64 	[param1], %rd13;
	.param .b32 retval0;
	call.uni (retval0), 
	vprintf, 
	(
	param0, 
	param1
	);
	ld.param.b32 	%r35, [retval0];
	} // callseq 0
	setp.gt.u32 	%p1, %r1, 99;
	@%p1 bra 	$L__BB0_16;
	setp.lt.s32 	%p2, %r31, 1;
	mov.b64 	%rd33, 0;
	mov.b32 	%r110, 0;
	@%p2 bra 	$L__BB0_15;
	and.b32  	%r2, %r31, 15;
	setp.lt.u32 	%p3, %r31, 16;
	mov.b32 	%r103, 0;
	mov.u32 	%r110, %r103;
	@%p3 bra 	$L__BB0_5;
	and.b32  	%r103, %r31, 2147483632;
	neg.s32 	%r97, %r103;
	mul.wide.u32 	%rd18, %r1, 400;
	add.s64 	%rd19, %rd18, %rd1;
	add.s64 	%rd31, %rd19, 32;
	mov.b32 	%r110, 0;
$L__BB0_4:
	.pragma "nounroll";
	ld.global.u32 	%r41, [%rd31+-32];
	add.s32 	%r42, %r41, %r110;
	ld.global.u32 	%r43, [%rd31+-28];
	add.s32 	%r44, %r43, %r42;
	ld.global.u32 	%r45, [%rd31+-24];
	add.s32 	%r46, %r45, %r44;
	ld.global.u32 	%r47, [%rd31+-20];
	add.s32 	%r48, %r47, %r46;
	ld.global.u32 	%r49, [%rd31+-16];
	add.s32 	%r50, %r49, %r48;
	ld.global.u32 	%r51, [%rd31+-12];
	add.s32 	%r52, %r51, %r50;
	ld.global.u32 	%r53, [%rd31+-8];
	add.s32 	%r54, %r53, %r52;
	ld.global.u32 	%r55, [%rd31+-4];
	add.s32 	%r56, %r55, %r54;
	ld.global.u32 	%r57, [%rd31];
	add.s32 	%r58, %r57, %r56;
	ld.global.u32 	%r59, [%rd31+4];
	add.s32 	%r60, %r59, %r58;
	ld.global.u32 	%r61, [%rd31+8];
	add.s32 	%r62, %r61, %r60;
	ld.global.u32 	%r63, [%rd31+12];
	add.s32 	%r64, %r63, %r62;
	ld.global.u32 	%r65, [%rd31+16];
	add.s32 	%r66, %r65, %r64;
	ld.global.u32 	%r67, [%rd31+20];
	add.s32 	%r68, %r67, %r66;
	ld.global.u32 	%r69, [%rd31+24];
	add.s32 	%r70, %r69, %r68;
	ld.global.u32 	%r71, [%rd31+28];
	add.s32 	%r110, %r71, %r70;
	add.s32 	%r97, %r97, 16;
	add.s64 	%rd31, %rd31, 64;
	setp.ne.s32 	%p4, %r97, 0;
	@%p4 bra 	$L__BB0_4;
$L__BB0_5:
	setp.eq.s32 	%p5, %r2, 0;
	@%p5 bra 	$L__BB0_14;
	mul.wide.u32 	%rd20, %r1, 400;
	add.s64 	%rd5, %rd1, %rd20;
	and.b32  	%r12, %r31, 7;
	setp.lt.u32 	%p6, %r2, 8;
	@%p6 bra 	$L__BB0_8;
	mul.wide.u32 	%rd21, %r103, 4;
	add.s64 	%rd22, %rd5, %rd21;
	ld.global.u32 	%r73, [%rd22];
	add.s32 	%r74, %r73, %r110;
	ld.global.u32 	%r75, [%rd22+4];
	add.s32 	%r76, %r75, %r74;
	ld.global.u32 	%r77, [%rd22+8];
	add.s32 	%r78, %r77, %r76;
	ld.global.u32 	%r79, [%rd22+12];
	add.s32 	%r80, %r79, %r78;
	ld.global.u32 	%r81, [%rd22+16];
	add.s32 	%r82, %r81, %r80;
	ld.global.u32 	%r83, [%rd22+20];
	add.s32 	%r84, %r83, %r82;
	ld.global.u32 	%r85, [%rd22+24];
	add.s32 	%r86, %r85, %r84;
	ld.global.u32 	%r87, [%rd22+28];
	add.s32 	%r110, %r87, %r86;
	add.s32 	%r103, %r103, 8;
$L__BB0_8:
	setp.eq.s32 	%p7, %r12, 0;
	@%p7 bra 	$L__BB0_14;
	and.b32  	%r18, %r31, 3;
	setp.lt.u32 	%p8, %r12, 4;
	@%p8 bra 	$L__BB0_11;
	mul.wide.u32 	%rd23, %r103, 4;
	add.s64 	%rd24, %rd5, %rd23;
	ld.global.u32 	%r89, [%rd24];
	add.s32 	%r90, %r89, %r110;
	ld.global.u32 	%r91, [%rd24+4];
	add.s32 	%r92, %r91, %r90;
	ld.global.u32 	%r93, [%rd24+8];
	add.s32 	%r94, %r93, %r92;
	ld.global.u32 	%r95, [%rd24+12];
	add.s32 	%r110, %r95, %r94;
	add.s32 	%r103, %r103, 4;
$L__BB0_11:
	setp.eq.s32 	%p9, %r18, 0;
	@%p9 bra 	$L__BB0_14;
	mul.wide.u32 	%rd26, %r103, 4;
	add.s64 	%rd27, %rd20, %rd26;
	add.s64 	%rd32, %rd1, %rd27;
	neg.s32 	%r108, %r18;
$L__BB0_13:
	.pragma "nounroll";
	ld.global.u32 	%r96, [%rd32];
	add.s32 	%r110, %r96, %r110;
	add.s64 	%rd32, %rd32, 4;
	add.s32 	%r108, %r108, 1;
	setp.ne.s32 	%p10, %r108, 0;
	@%p10 bra 	$L__BB0_13;
$L__BB0_14:
	cvt.u64.u32 	%rd33, %r31;
$L__BB0_15:
	cvta.to.global.u64 	%rd28, %rd11;
	shl.b64 	%rd29, %rd33, 2;
	add.s64 	%rd30, %rd28, %rd29;
	st.global.u32 	[%rd30], %r110;
$L__BB0_16:
	ret;

}


// ===== COMPILED SASS (sm_100) =====

	.target	sm_100

	.elftype	@"ET_EXEC"


//--------------------- .note.nv.tkinfo           --------------------------
	.section	.note.nv.tkinfo,"",@"SHT_NOTE"
	.sectionflags	@"SHF_NOTE_NV_TKINFO"
	.tkinfo
        /*0018*/ 	.word	0x00000002
        /*0030*/ 	.string	""
        /*0030*/ 	.string	"ptxas"
        /*0030*/ 	.string	"Cuda compilation tools, release 13.0, V13.0.88"
        /*0030*/ 	.string	"Build cuda_13.0.r13.0/compiler.36424714_0"
        /*0030*/ 	.string	"-arch sm_100 -m 64 "



//--------------------- .note.nv.cuinfo           --------------------------
	.section	.note.nv.cuinfo,"",@"SHT_NOTE"
	.sectionflags	@"SHF_NOTE_NV_CUINFO"
        /*0018*/ 	.short	0x0002
        /*001a*/ 	.short	0x0064
        /*001c*/ 	.short	0x0082
	.zero		2


//--------------------- .nv.info                  --------------------------
	.section	.nv.info,"",@"SHT_CUDA_INFO"
	.align	4


	//----- nvinfo : EIATTR_REGCOUNT
	.align		4
        /*0000*/ 	.byte	0x04, 0x2f
        /*0002*/ 	.short	(.L_2 - .L_1)
	.align		4
.L_1:
        /*0004*/ 	.word	index@(_Z5n_avgPA100_iPii)
        /*0008*/ 	.word	0x0000001d


	//----- nvinfo : EIATTR_FRAME_SIZE
	.align		4
.L_2:
        /*000c*/ 	.byte	0x04, 0x11
        /*000e*/ 	.short	(.L_4 - .L_3)
	.align		4
.L_3:
        /*0010*/ 	.word	index@(_Z5n_avgPA100_iPii)
        /*0014*/ 	.word	0x00000008


	//----- nvinfo : EIATTR_MIN_STACK_SIZE
	.align		4
.L_4:
        /*0018*/ 	.byte	0x04, 0x12
        /*001a*/ 	.short	(.L_6 - .L_5)
	.align		4
.L_5:
        /*001c*/ 	.word	index@(_Z5n_avgPA100_iPii)
        /*0020*/ 	.word	0x00000008
.L_6:


//--------------------- .nv.compat                --------------------------
	.section	.nv.compat,"",@"SHT_CUDA_COMPAT_INFO"
	.align	4
        /*0000*/ 	.byte	0x02, 0x09, 0x00, 0x00, 0x02, 0x02, 0x01, 0x00, 0x02, 0x05, 0x05, 0x00, 0x03, 0x07, 0x01, 0x01
        /*0010*/ 	.byte	0x02, 0x03, 0x00, 0x00, 0x02, 0x06, 0x01, 0x00, 0x04, 0x0b, 0x08, 0x00, 0x09, 0x00, 0x00, 0x00
        /*0020*/ 	.byte	0x00, 0x00, 0x00, 0x00


//--------------------- .nv.info._Z5n_avgPA100_iPii --------------------------
	.section	.nv.info._Z5n_avgPA100_iPii,"",@"SHT_CUDA_INFO"
	.sectionflags	@""
	.align	4


	//----- nvinfo : EIATTR_CUDA_API_VERSION
	.align		4
        /*0000*/ 	.byte	0x04, 0x37
        /*0002*/ 	.short	(.L_8 - .L_7)
.L_7:
        /*0004*/ 	.word	0x00000082


	//----- nvinfo : EIATTR_KPARAM_INFO
	.align		4
.L_8:
        /*0008*/ 	.byte	0x04, 0x17
        /*000a*/ 	.short	(.L_10 - .L_9)
.L_9:
        /*000c*/ 	.word	0x00000000
        /*0010*/ 	.short	0x0002
        /*0012*/ 	.short	0x0010
        /*0014*/ 	.byte	0x00, 0xf0, 0x11, 0x00


	//----- nvinfo : EIATTR_KPARAM_INFO
	.align		4
.L_10:
        /*0018*/ 	.byte	0x04, 0x17
        /*001a*/ 	.short	(.L_12 - .L_11)
.L_11:
        /*001c*/ 	.word	0x00000000
        /*0020*/ 	.short	0x0001
        /*0022*/ 	.short	0x0008
        /*0024*/ 	.byte	0x00, 0xf5, 0x21, 0x00


	//----- nvinfo : EIATTR_KPARAM_INFO
	.align		4
.L_12:
        /*0028*/ 	.byte	0x04, 0x17
        /*002a*/ 	.short	(.L_14 - .L_13)
.L_13:
        /*002c*/ 	.word	0x00000000
        /*0030*/ 	.short	0x0000
        /*0032*/ 	.short	0x0000
        /*0034*/ 	.byte	0x00, 0xf5, 0x21, 0x00


	//----- nvinfo : EIATTR_SPARSE_MMA_MASK
	.align		4
.L_14:
        /*0038*/ 	.byte	0x03, 0x50
        /*003a*/ 	.short	0x0000


	//----- nvinfo : EIATTR_MAXREG_COUNT
	.align		4
        /*003c*/ 	.byte	0x03, 0x1b
        /*003e*/ 	.short	0x00ff


	//----- nvinfo : EIATTR_EXTERNS
	.align		4
        /*0040*/ 	.byte	0x04, 0x0f
        /*0042*/ 	.short	(.L_16 - .L_15)


	//   ....[0]....
	.align		4
.L_15:
        /*0044*/ 	.word	index@(vprintf)


	//----- nvinfo : EIATTR_MERCURY_ISA_VERSION
	.align		4
.L_16:
        /*0048*/ 	.byte	0x03, 0x5f
        /*004a*/ 	.short	0x0101


	//----- nvinfo : EIATTR_VRC_CTA_INIT_COUNT
	.align		4
        /*004c*/ 	.byte	0x02, 0x4a
	.zero		1
	.zero		1


	//----- nvinfo : EIATTR_SYSCALL_OFFSETS
	.align		4
        /*0050*/ 	.byte	0x04, 0x46
        /*0052*/ 	.short	(.L_18 - .L_17)


	//   ....[0]....
.L_17:
        /*0054*/ 	.word	0x00000110


	//----- nvinfo : EIATTR_EXIT_INSTR_OFFSETS
	.align		4
.L_18:
        /*0058*/ 	.byte	0x04, 0x1c
        /*005a*/ 	.short	(.L_20 - .L_19)


	//   ....[0]....
.L_19:
        /*005c*/ 	.word	0x00000130


	//   ....[1]....
        /*0060*/ 	.word	0x00000ad0


	//----- nvinfo : EIATTR_CRS_STACK_SIZE
	.align		4
.L_20:
        /*0064*/ 	.byte	0x04, 0x1e
        /*0066*/ 	.short	(.L_22 - .L_21)
.L_21:
        /*0068*/ 	.word	0x00000000


	//----- nvinfo : EIATTR_CBANK_PARAM_SIZE
	.align		4
.L_22:
        /*006c*/ 	.byte	0x03, 0x19
        /*006e*/ 	.short	0x0014


	//----- nvinfo : EIATTR_PARAM_CBANK
	.align		4
        /*0070*/ 	.byte	0x04, 0x0a
        /*0072*/ 	.short	(.L_24 - .L_23)
	.align		4
.L_23:
        /*0074*/ 	.word	index@(.nv.constant0._Z5n_avgPA100_iPii)
        /*0078*/ 	.short	0x0380
        /*007a*/ 	.short	0x0014


	//----- nvinfo : EIATTR_SW_WAR
	.align		4
.L_24:
        /*007c*/ 	.byte	0x04, 0x36
        /*007e*/ 	.short	(.L_26 - .L_25)
.L_25:
        /*0080*/ 	.word	0x00000008
.L_26:


//--------------------- .nv.callgraph             --------------------------
	.section	.nv.callgraph,"",@"SHT_CUDA_CALLGRAPH"
	.align	4
	.sectionentsize	8
	.align		4
        /*0000*/ 	.word	0x00000000
	.align		4
        /*0004*/ 	.word	0xffffffff
	.align		4
        /*0008*/ 	.word	index@(_Z5n_avgPA100_iPii)
	.align		4
        /*000c*/ 	.word	index@(vprintf)
	.align		4
        /*0010*/ 	.word	0x00000000
	.align		4
        /*0014*/ 	.word	0xfffffffe
	.align		4
        /*0018*/ 	.word	0x00000000
	.align		4
        /*001c*/ 	.word	0xfffffffd
	.align		4
        /*0020*/ 	.word	0x00000000
	.align		4
        /*0024*/ 	.word	0xfffffffc


//--------------------- .nv.constant4             --------------------------
	.section	.nv.constant4,"a",@progbits
	.align	8
	.align		8
.nv.constant4:
        /*0000*/ 	.dword	vprintf
	.align		8
        /*0008*/ 	.dword	$str


//--------------------- .text._Z5n_avgPA100_iPii  --------------------------
	.section	.text._Z5n_avgPA100_iPii,"ax",@progbits
	.align	128
        .global         _Z5n_avgPA100_iPii
        .type           _Z5n_avgPA100_iPii,@function
        .size           _Z5n_avgPA100_iPii,(.L_x_10 - _Z5n_avgPA100_iPii)
        .other          _Z5n_avgPA100_iPii,@"STO_CUDA_ENTRY STV_DEFAULT"
_Z5n_avgPA100_iPii:
.text._Z5n_avgPA100_iPii:
[----:B------:R-:W0:Y:S01]  /*0000*/  LDC R1, c[0x0][0x37c] ;  /* 0x0000df00ff017b82 */ /* 0x000e220000000800 */
[----:B------:R-:W1:Y:S01]  /*0010*/  S2R R3, SR_TID.Y ;  /* 0x0000000000037919 */ /* 0x000e620000002200 */
[----:B------:R-:W2:Y:S06]  /*0020*/  LDCU UR5, c[0x0][0x2fc] ;  /* 0x00005f80ff0577ac */ /* 0x000eac0008000800 */
[----:B------:R-:W1:Y:S01]  /*0030*/  S2UR UR6, SR_CTAID.Y ;  /* 0x00000000000679c3 */ /* 0x000e620000002600 */
[----:B0-----:R-:W-:Y:S01]  /*0040*/  VIADD R1, R1, 0xfffffff8 ;  /* 0xfffffff801017836 */ /* 0x001fe20000000000 */
[----:B------:R-:W-:Y:S01]  /*0050*/  MOV R0, 0x0 ;  /* 0x0000000000007802 */ /* 0x000fe20000000f00 */
[----:B------:R-:W0:Y:S05]  /*0060*/  LDCU UR4, c[0x0][0x2f8] ;  /* 0x00005f00ff0477ac */ /* 0x000e2a0008000800 */
[----:B------:R-:W1:Y:S08]  /*0070*/  LDC R2, c[0x0][0x364] ;  /* 0x0000d900ff027b82 */ /* 0x000e700000000800 */
[----:B------:R3:W4:Y:S01]  /*0080*/  LDC.64 R8, c[0x4][R0] ;  /* 0x0100000000087b82 */ /* 0x0007220000000a00 */
[----:B0-----:R-:W-:-:S05]  /*0090*/  IADD3 R6, P0, PT, R1, UR4, RZ ;  /* 0x0000000401067c10 */ /* 0x001fca000ff1e0ff */
[----:B--2---:R-:W-:Y:S02]  /*00a0*/  IMAD.X R7, RZ, RZ, UR5, P0 ;  /* 0x00000005ff077e24 */ /* 0x004fe400080e06ff */
[----:B-1----:R-:W-:Y:S01]  /*00b0*/  IMAD R2, R2, UR6, R3 ;  /* 0x0000000602027c24 */ /* 0x002fe2000f8e0203 */
[----:B------:R-:W0:Y:S04]  /*00c0*/  LDCU.64 UR6, c[0x4][0x8] ;  /* 0x01000100ff0677ac */ /* 0x000e280008000a00 */
[----:B------:R3:W-:Y:S01]  /*00d0*/  STL [R1], R2 ;  /* 0x0000000201007387 */ /* 0x0007e20000100800 */
[----:B0-----:R-:W-:Y:S02]  /*00e0*/  IMAD.U32 R4, RZ, RZ, UR6 ;  /* 0x00000006ff047e24 */ /* 0x001fe4000f8e00ff */
[----:B---34-:R-:W-:-:S07]  /*00f0*/  IMAD.U32 R5, RZ, RZ, UR7 ;  /* 0x00000007ff057e24 */ /* 0x018fce000f8e00ff */
[----:B------:R-:W-:-:S07]  /*0100*/  LEPC R20, `(.L_x_0) ;  /* 0x000000001014794e */ /* 0x000fce0000000000 */
[----:B------:R-:W-:Y:S05]  /*0110*/  CALL.ABS.NOINC R8 ;  /* 0x0000000008007343 */ /* 0x000fea0003c00000 */
.L_x_0:
[----:B------:R-:W-:-:S13]  /*0120*/  ISETP.GT.U32.AND P0, PT, R2, 0x63, PT ;  /* 0x000000630200780c */ /* 0x000fda0003f04070 */
[----:B------:R-:W-:Y:S05]  /*0130*/  @P0 EXIT ;  /* 0x000000000000094d */ /* 0x000fea0003800000 */
[----:B------:R-:W0:Y:S01]  /*0140*/  LDC R0, c[0x0][0x390] ;  /* 0x0000e400ff007b82 */ /* 0x000e220000000800 */
[----:B------:R-:W-:Y:S01]  /*0150*/  IMAD.MOV.U32 R3, RZ, RZ, RZ ;  /* 0x000000ffff037224 */ /* 0x000fe200078e00ff */
[----:B------:R-:W-:-:S06]  /*0160*/  CS2R R4, SRZ ;  /* 0x0000000000047805 */ /* 0x000fcc000001ff00 */
[----:B------:R-:W1:Y:S01]  /*0170*/  LDC.64 R16, c[0x0][0x358] ;  /* 0x0000d600ff107b82 */ /* 0x000e620000000a00 */
[----:B0-----:R-:W-:-:S13]  /*0180*/  ISETP.GE.AND P0, PT, R0, 0x1, PT ;  /* 0x000000010000780c */ /* 0x001fda0003f06270 */
[----:B-1----:R-:W-:Y:S05]  /*0190*/  @!P0 BRA `(.L_x_1) ;  /* 0x0000000800348947 */ /* 0x002fea0003800000 */
[C---:B------:R-:W-:Y:S01]  /*01a0*/  ISETP.GE.U32.AND P1, PT, R0.reuse, 0x10, PT ;  /* 0x000000100000780c */ /* 0x040fe20003f26070 */
[----:B------:R-:W-:Y:S01]  /*01b0*/  IMAD.MOV.U32 R6, RZ, RZ, RZ ;  /* 0x000000ffff067224 */ /* 0x000fe200078e00ff */
[----:B------:R-:W-:Y:S01]  /*01c0*/  LOP3.LUT R20, R0, 0xf, RZ, 0xc0, !PT ;  /* 0x0000000f00147812 */ /* 0x000fe200078ec0ff */
[----:B------:R-:W-:-:S03]  /*01d0*/  IMAD.MOV.U32 R3, RZ, RZ, RZ ;  /* 0x000000ffff037224 */ /* 0x000fc600078e00ff */
[----:B------:R-:W-:-:S07]  /*01e0*/  ISETP.NE.AND P0, PT, R20, RZ, PT ;  /* 0x000000ff1400720c */ /* 0x000fce0003f05270 */
[----:B------:R-:W-:Y:S06]  /*01f0*/  @!P1 BRA `(.L_x_2) ;  /* 0x0000000000dc9947 */ /* 0x000fec0003800000 */
[----:B------:R-:W0:Y:S01]  /*0200*/  LDC.64 R4, c[0x0][0x380] ;  /* 0x0000e000ff047b82 */ /* 0x000e220000000a00 */
[----:B------:R-:W-:Y:S01]  /*0210*/  LOP3.LUT R6, R0, 0x7ffffff0, RZ, 0xc0, !PT ;  /* 0x7ffffff000067812 */ /* 0x000fe200078ec0ff */
[----:B------:R-:W-:Y:S01]  /*0220*/  BSSY.RECONVERGENT B0, `(.L_x_2) ;  /* 0x0000034000007945 */ /* 0x000fe20003800200 */
[----:B------:R-:W-:-:S03]  /*0230*/  IMAD.MOV.U32 R3, RZ, RZ, RZ ;  /* 0x000000ffff037224 */ /* 0x000fc600078e00ff */
[----:B------:R-:W-:Y:S02]  /*0240*/  IMAD.MOV R7, RZ, RZ, -R6 ;  /* 0x000000ffff077224 */ /* 0x000fe400078e0a06 */
[----:B0-----:R-:W-:-:S03]  /*0250*/  IMAD.WIDE.U32 R4, R2, 0x190, R4 ;  /* 0x0000019002047825 */ /* 0x001fc600078e0004 */
[----:B------:R-:W-:-:S05]  /*0260*/  IADD3 R13, P1, PT, R4, 0x20, RZ ;  /* 0x00000020040d7810 */ /* 0x000fca0007f3e0ff */
[----:B------:R-:W-:-:S08]  /*0270*/  IMAD.X R5, RZ, RZ, R5, P1 ;  /* 0x000000ffff057224 */ /* 0x000fd000008e0605 */
.L_x_3:
[C---:B------:R-:W-:Y:S01]  /*0280*/  R2UR UR4, R16.reuse ;  /* 0x00000000100472ca */ /* 0x040fe200000e0000 */
[----:B------:R-:W-:Y:S01]  /*0290*/  IMAD.MOV.U32 R4, RZ, RZ, R13 ;  /* 0x000000ffff047224 */ /* 0x000fe200078e000d */
[C---:B------:R-:W-:Y:S02]  /*02a0*/  R2UR UR5, R17.reuse ;  /* 0x00000000110572ca */ /* 0x040fe400000e0000 */
[C---:B------:R-:W-:Y:S02]  /*02b0*/  R2UR UR6, R16.reuse ;  /* 0x00000000100672ca */ /* 0x040fe400000e0000 */
[C---:B------:R-:W-:Y:S02]  /*02c0*/  R2UR UR7, R17.reuse ;  /* 0x00000000110772ca */ /* 0x040fe400000e0000 */
[----:B------:R-:W-:Y:S02]  /*02d0*/  R2UR UR8, R16 ;  /* 0x00000000100872ca */ /* 0x000fe400000e0000 */
[----:B------:R-:W-:-:S02]  /*02e0*/  R2UR UR9, R17 ;  /* 0x00000000110972ca */ /* 0x000fc400000e0000 */
[C---:B------:R-:W-:Y:S02]  /*02f0*/  R2UR UR10, R16.reuse ;  /* 0x00000000100a72ca */ /* 0x040fe400000e0000 */
[C---:B------:R-:W-:Y:S01]  /*0300*/  R2UR UR11, R17.reuse ;  /* 0x00000000110b72ca */ /* 0x040fe200000e0000 */
[----:B------:R-:W2:Y:S01]  /*0310*/  LDG.E R18, desc[UR4][R4.64+-0x20] ;  /* 0xffffe00404127981 */ /* 0x000ea2000c1e1900 */
[C---:B------:R-:W-:Y:S02]  /*0320*/  R2UR UR12, R16.reuse ;  /* 0x00000000100c72ca */ /* 0x040fe400000e0000 */
[C---:B------:R-:W-:Y:S01]  /*0330*/  R2UR UR13, R17.reuse ;  /* 0x00000000110d72ca */ /* 0x040fe200000e0000 */
[----:B------:R-:W2:Y:S01]  /*0340*/  LDG.E R19, desc[UR6][R4.64+-0x1c] ;  /* 0xffffe40604137981 */ /* 0x000ea2000c1e1900 */
[C---:B------:R-:W-:Y:S02]  /*0350*/  R2UR UR14, R16.reuse ;  /* 0x00000000100e72ca */ /* 0x040fe400000e0000 */
[----:B------:R-:W-:Y:S01]  /*0360*/  R2UR UR15, R17 ;  /* 0x00000000110f72ca */ /* 0x000fe200000e0000 */
[----:B------:R-:W3:Y:S01]  /*0370*/  LDG.E R21, desc[UR8][R4.64+-0x18] ;  /* 0xffffe80804157981 */ /* 0x000ee2000c1e1900 */
[----:B------:R-:W-:-:S02]  /*0380*/  R2UR UR16, R16 ;  /* 0x00000000101072ca */ /* 0x000fc400000e0000 */
[C---:B------:R-:W-:Y:S01]  /*0390*/  R2UR UR17, R17.reuse ;  /* 0x00000000111172ca */ /* 0x040fe200000e0000 */
[----:B------:R-:W3:Y:S01]  /*03a0*/  LDG.E R22, desc[UR10][R4.64+-0x14] ;  /* 0xffffec0a04167981 */ /* 0x000ee2000c1e1900 */
[----:B------:R-:W-:Y:S02]  /*03b0*/  R2UR UR18, R16 ;  /* 0x00000000101272ca */ /* 0x000fe400000e0000 */
[----:B------:R-:W-:Y:S01]  /*03c0*/  R2UR UR19, R17 ;  /* 0x00000000111372ca */ /* 0x000fe200000e0000 */
[----:B------:R-:W4:Y:S04]  /*03d0*/  LDG.E R23, desc[UR12][R4.64+-0x10] ;  /* 0xfffff00c04177981 */ /* 0x000f28000c1e1900 */
[----:B------:R-:W4:Y:S04]  /*03e0*/  LDG.E R24, desc[UR14][R4.64+-0xc] ;  /* 0xfffff40e04187981 */ /* 0x000f28000c1e1900 */
[----:B------:R-:W5:Y:S04]  /*03f0*/  LDG.E R25, desc[UR16][R4.64+-0x8] ;  /* 0xfffff81004197981 */ /* 0x000f68000c1e1900 */
        /* <DEDUP_REMOVED lines=8> */
[----:B------:R0:W5:Y:S01]  /*0480*/  LDG.E R9, desc[UR18][R4.64+0x1c] ;  /* 0x00001c1204097981 */ /* 0x000162000c1e1900 */
[----:B------:R-:W-:-:S05]  /*0490*/  VIADD R7, R7, 0x10 ;  /* 0x0000001007077836 */ /* 0x000fca0000000000 */
[----:B------:R-:W-:Y:S02]  /*04a0*/  ISETP.NE.AND P1, PT, R7, RZ, PT ;  /* 0x000000ff0700720c */ /* 0x000fe40003f25270 */
[----:B--2---:R-:W-:-:S04]  /*04b0*/  IADD3 R18, PT, PT, R19, R18, R3 ;  /* 0x0000001213127210 */ /* 0x004fc80007ffe003 */
[----:B---3--:R-:W-:-:S04]  /*04c0*/  IADD3 R18, PT, PT, R22, R21, R18 ;  /* 0x0000001516127210 */ /* 0x008fc80007ffe012 */
[----:B----4-:R-:W-:-:S04]  /*04d0*/  IADD3 R18, PT, PT, R24, R23, R18 ;  /* 0x0000001718127210 */ /* 0x010fc80007ffe012 */
[----:B-----5:R-:W-:-:S04]  /*04e0*/  IADD3 R18, PT, PT, R26, R25, R18 ;  /* 0x000000191a127210 */ /* 0x020fc80007ffe012 */
[----:B------:R-:W-:-:S04]  /*04f0*/  IADD3 R14, PT, PT, R14, R15, R18 ;  /* 0x0000000f0e0e7210 */ /* 0x000fc80007ffe012 */
[----:B------:R-:W-:Y:S02]  /*0500*/  IADD3 R12, PT, PT, R12, R13, R14 ;  /* 0x0000000d0c0c7210 */ /* 0x000fe40007ffe00e */
[----:B------:R-:W-:Y:S02]  /*0510*/  IADD3 R13, P2, PT, R4, 0x40, RZ ;  /* 0x00000040040d7810 */ /* 0x000fe40007f5e0ff */
[----:B------:R-:W-:-:S03]  /*0520*/  IADD3 R8, PT, PT, R11, R8, R12 ;  /* 0x000000080b087210 */ /* 0x000fc60007ffe00c */
[----:B0-----:R-:W-:Y:S01]  /*0530*/  IMAD.X R5, RZ, RZ, R5, P2 ;  /* 0x000000ffff057224 */ /* 0x001fe200010e0605 */
[----:B------:R-:W-:Y:S01]  /*0540*/  IADD3 R3, PT, PT, R9, R10, R8 ;  /* 0x0000000a09037210 */ /* 0x000fe20007ffe008 */
[----:B------:R-:W-:Y:S06]  /*0550*/  @P1 BRA `(.L_x_3) ;  /* 0xfffffffc00481947 */ /* 0x000fec000383ffff */
[----:B------:R-:W-:Y:S05]  /*0560*/  BSYNC.RECONVERGENT B0 ;  /* 0x0000000000007941 */ /* 0x000fea0003800200 */
.L_x_2:
[----:B------:R-:W-:Y:S05]  /*0570*/  @!P0 BRA `(.L_x_4) ;  /* 0x0000000400348947 */ /* 0x000fea0003800000 */
[----:B------:R-:W0:Y:S01]  /*0580*/  LDCU.64 UR4, c[0x0][0x380] ;  /* 0x00007000ff0477ac */ /* 0x000e220008000a00 */
[----:B------:R-:W-:Y:S01]  /*0590*/  ISETP.GE.U32.AND P0, PT, R20, 0x8, PT ;  /* 0x000000081400780c */ /* 0x000fe20003f06070 */
[----:B------:R-:W-:Y:S01]  /*05a0*/  IMAD.WIDE.U32 R4, R2, 0x190, RZ ;  /* 0x0000019002047825 */ /* 0x000fe200078e00ff */
[----:B------:R-:W-:-:S04]  /*05b0*/  LOP3.LUT R21, R0, 0x7, RZ, 0xc0, !PT ;  /* 0x0000000700157812 */ /* 0x000fc800078ec0ff */
[----:B------:R-:W-:Y:S02]  /*05c0*/  ISETP.NE.AND P1, PT, R21, RZ, PT ;  /* 0x000000ff1500720c */ /* 0x000fe40003f25270 */
[----:B0-----:R-:W-:-:S04]  /*05d0*/  IADD3 R8, P2, PT, R4, UR4, RZ ;  /* 0x0000000404087c10 */ /* 0x001fc8000ff5e0ff */
[----:B------:R-:W-:Y:S01]  /*05e0*/  IADD3.X R9, PT, PT, R5, UR5, RZ, P2, !PT ;  /* 0x0000000505097c10 */ /* 0x000fe200097fe4ff */
[----:B------:R-:W-:Y:S08]  /*05f0*/  @!P0 BRA `(.L_x_5) ;  /* 0x0000000000788947 */ /* 0x000ff00003800000 */
[----:B------:R-:W-:Y:S01]  /*0600*/  R2UR UR6, R16 ;  /* 0x00000000100672ca */ /* 0x000fe200000e0000 */
[----:B------:R-:W-:Y:S01]  /*0610*/  IMAD.WIDE.U32 R10, R6, 0x4, R8 ;  /* 0x00000004060a7825 */ /* 0x000fe200078e0008 */
        /* <DEDUP_REMOVED lines=22> */
[----:B------:R-:W5:Y:S01]  /*0780*/  LDG.E R18, desc[UR20][R10.64+0x1c] ;  /* 0x00001c140a127981 */ /* 0x000f62000c1e1900 */
[----:B------:R-:W-:Y:S01]  /*0790*/  VIADD R6, R6, 0x8 ;  /* 0x0000000806067836 */ /* 0x000fe20000000000 */
[----:B--2---:R-:W-:-:S04]  /*07a0*/  IADD3 R2, PT, PT, R7, R2, R3 ;  /* 0x0000000207027210 */ /* 0x004fc80007ffe003 */
[----:B---3--:R-:W-:-:S04]  /*07b0*/  IADD3 R2, PT, PT, R12, R13, R2 ;  /* 0x0000000d0c027210 */ /* 0x008fc80007ffe002 */
[----:B----4-:R-:W-:-:S04]  /*07c0*/  IADD3 R2, PT, PT, R14, R15, R2 ;  /* 0x0000000f0e027210 */ /* 0x010fc80007ffe002 */
[----:B-----5:R-:W-:-:S07]  /*07d0*/  IADD3 R3, PT, PT, R18, R19, R2 ;  /* 0x0000001312037210 */ /* 0x020fce0007ffe002 */
.L_x_5:
[----:B------:R-:W-:Y:S04]  /*07e0*/  BSSY.RECONVERGENT B0, `(.L_x_4) ;  /* 0x0000026000007945 */ /* 0x000fe80003800200 */
[----:B------:R-:W-:Y:S05]  /*07f0*/  @!P1 BRA `(.L_x_6) ;  /* 0x0000000000909947 */ /* 0x000fea0003800000 */
[----:B------:R-:W-:Y:S02]  /*0800*/  ISETP.GE.U32.AND P0, PT, R21, 0x4, PT ;  /* 0x000000041500780c */ /* 0x000fe40003f06070 */
[----:B------:R-:W-:-:S04]  /*0810*/  LOP3.LUT R2, R0, 0x3, RZ, 0xc0, !PT ;  /* 0x0000000300027812 */ /* 0x000fc800078ec0ff */
[----:B------:R-:W-:-:S07]  /*0820*/  ISETP.NE.AND P1, PT, R2, RZ, PT ;  /* 0x000000ff0200720c */ /* 0x000fce0003f25270 */
[----:B------:R-:W-:Y:S06]  /*0830*/  @!P0 BRA `(.L_x_7) ;  /* 0x0000000000408947 */ /* 0x000fec0003800000 */
[----:B------:R-:W-:Y:S01]  /*0840*/  R2UR UR6, R16 ;  /* 0x00000000100672ca */ /* 0x000fe200000e0000 */
[----:B------:R-:W-:Y:S01]  /*0850*/  IMAD.WIDE.U32 R8, R6, 0x4, R8 ;  /* 0x0000000406087825 */ /* 0x000fe200078e0008 */
[C---:B------:R-:W-:Y:S02]  /*0860*/  R2UR UR7, R17.reuse ;  /* 0x00000000110772ca */ /* 0x040fe400000e0000 */
[C---:B------:R-:W-:Y:S02]  /*0870*/  R2UR UR8, R16.reuse ;  /* 0x00000000100872ca */ /* 0x040fe400000e0000 */
[C---:B------:R-:W-:Y:S02]  /*0880*/  R2UR UR9, R17.reuse ;  /* 0x00000000110972ca */ /* 0x040fe400000e0000 */
[----:B------:R-:W-:Y:S02]  /*0890*/  R2UR UR10, R16 ;  /* 0x00000000100a72ca */ /* 0x000fe400000e0000 */
[----:B------:R-:W-:-:S02]  /*08a0*/  R2UR UR11, R17 ;  /* 0x00000000110b72ca */ /* 0x000fc400000e0000 */
[----:B------:R-:W-:Y:S02]  /*08b0*/  R2UR UR12, R16 ;  /* 0x00000000100c72ca */ /* 0x000fe400000e0000 */
[----:B------:R-:W-:Y:S01]  /*08c0*/  R2UR UR13, R17 ;  /* 0x00000000110d72ca */ /* 0x000fe200000e0000 */
[----:B------:R-:W2:Y:S04]  /*08d0*/  LDG.E R10, desc[UR6][R8.64] ;  /* 0x00000006080a7981 */ /* 0x000ea8000c1e1900 */
[----:B------:R-:W2:Y:S04]  /*08e0*/  LDG.E R7, desc[UR8][R8.64+0x4] ;  /* 0x0000040808077981 */ /* 0x000ea8000c1e1900 */
[----:B------:R-:W3:Y:S04]  /*08f0*/  LDG.E R12, desc[UR10][R8.64+0x8] ;  /* 0x0000080a080c7981 */ /* 0x000ee8000c1e1900 */
[----:B------:R-:W3:Y:S01]  /*0900*/  LDG.E R11, desc[UR12][R8.64+0xc] ;  /* 0x00000c0c080b7981 */ /* 0x000ee2000c1e1900 */
[----:B------:R-:W-:Y:S01]  /*0910*/  VIADD R6, R6, 0x4 ;  /* 0x0000000406067836 */ /* 0x000fe20000000000 */
[----:B--2---:R-:W-:-:S04]  /*0920*/  IADD3 R3, PT, PT, R7, R10, R3 ;  /* 0x0000000a07037210 */ /* 0x004fc80007ffe003 */
[----:B---3--:R-:W-:-:S07]  /*0930*/  IADD3 R3, PT, PT, R11, R12, R3 ;  /* 0x0000000c0b037210 */ /* 0x008fce0007ffe003 */
.L_x_7:
[----:B------:R-:W-:Y:S05]  /*0940*/  @!P1 BRA `(.L_x_6) ;  /* 0x00000000003c9947 */ /* 0x000fea0003800000 */
[----:B------:R-:W-:-:S04]  /*0950*/  IMAD.WIDE.U32 R4, R6, 0x4, R4 ;  /* 0x0000000406047825 */ /* 0x000fc800078e0004 */
[----:B------:R-:W-:Y:S01]  /*0960*/  IMAD.MOV R2, RZ, RZ, -R2 ;  /* 0x000000ffff027224 */ /* 0x000fe200078e0a02 */
[----:B------:R-:W-:-:S04]  /*0970*/  IADD3 R6, P0, PT, R4, UR4, RZ ;  /* 0x0000000404067c10 */ /* 0x000fc8000ff1e0ff */
[----:B------:R-:W-:-:S09]  /*0980*/  IADD3.X R7, PT, PT, R5, UR5, RZ, P0, !PT ;  /* 0x0000000505077c10 */ /* 0x000fd200087fe4ff */
.L_x_8:
[----:B------:R-:W-:Y:S01]  /*0990*/  R2UR UR4, R16 ;  /* 0x00000000100472ca */ /* 0x000fe200000e0000 */
[----:B------:R-:W-:Y:S01]  /*09a0*/  IMAD.MOV.U32 R4, RZ, RZ, R6 ;  /* 0x000000ffff047224 */ /* 0x000fe200078e0006 */
[----:B------:R-:W-:Y:S01]  /*09b0*/  R2UR UR5, R17 ;  /* 0x00000000110572ca */ /* 0x000fe200000e0000 */
[----:B------:R-:W-:-:S12]  /*09c0*/  IMAD.MOV.U32 R5, RZ, RZ, R7 ;  /* 0x000000ffff057224 */ /* 0x000fd800078e0007 */
[----:B------:R-:W2:Y:S01]  /*09d0*/  LDG.E R4, desc[UR4][R4.64] ;  /* 0x0000000404047981 */ /* 0x000ea2000c1e1900 */
[----:B------:R-:W-:Y:S01]  /*09e0*/  VIADD R2, R2, 0x1 ;  /* 0x0000000102027836 */ /* 0x000fe20000000000 */
[----:B------:R-:W-:-:S04]  /*09f0*/  IADD3 R6, P1, PT, R6, 0x4, RZ ;  /* 0x0000000406067810 */ /* 0x000fc80007f3e0ff */
[----:B------:R-:W-:Y:S01]  /*0a00*/  ISETP.NE.AND P0, PT, R2, RZ, PT ;  /* 0x000000ff0200720c */ /* 0x000fe20003f05270 */
[----:B------:R-:W-:Y:S02]  /*0a10*/  IMAD.X R7, RZ, RZ, R7, P1 ;  /* 0x000000ffff077224 */ /* 0x000fe400008e0607 */
[----:B--2---:R-:W-:-:S10]  /*0a20*/  IMAD.IADD R3, R4, 0x1, R3 ;  /* 0x0000000104037824 */ /* 0x004fd400078e0203 */
[----:B------:R-:W-:Y:S05]  /*0a30*/  @P0 BRA `(.L_x_8) ;  /* 0xfffffffc00d40947 */ /* 0x000fea000383ffff */
.L_x_6:
[----:B------:R-:W-:Y:S05]  /*0a40*/  BSYNC.RECONVERGENT B0 ;  /* 0x0000000000007941 */ /* 0x000fea0003800200 */
.L_x_4:
[----:B------:R-:W-:Y:S02]  /*0a50*/  IMAD.MOV.U32 R4, RZ, RZ, R0 ;  /* 0x000000ffff047224 */ /* 0x000fe400078e0000 */
[----:B------:R-:W-:-:S07]  /*0a60*/  IMAD.MOV.U32 R5, RZ, RZ, RZ ;  /* 0x000000ffff057224 */ /* 0x000fce00078e00ff */
.L_x_1:
[----:B------:R-:W0:Y:S01]  /*0a70*/  LDCU.64 UR4, c[0x0][0x388] ;  /* 0x00007100ff0477ac */ /* 0x000e220008000a00 */
[----:B------:R-:W-:Y:S02]  /*0a80*/  R2UR UR6, R16 ;  /* 0x00000000100672ca */ /* 0x000fe400000e0000 */
[----:B------:R-:W-:Y:S02]  /*0a90*/  R2UR UR7, R17 ;  /* 0x00000000110772ca */ /* 0x000fe400000e0000 */
[----:B0-----:R-:W-:-:S04]  /*0aa0*/  LEA R6, P0, R4, UR4, 0x2 ;  /* 0x0000000404067c11 */ /* 0x001fc8000f8010ff */
[----:B------:R-:W-:-:S07]  /*0ab0*/  LEA.HI.X R7, R4, UR5, R5, 0x2, P0 ;  /* 0x0000000504077c11 */ /* 0x000fce00080f1405 */
[----:B------:R-:W-:Y:S01]  /*0ac0*/  STG.E desc[UR6][R6.64], R3 ;  /* 0x0000000306007986 */ /* 0x000fe2000c101906 */
[----:B------:R-:W-:Y:S05]  /*0ad0*/  EXIT ;  /* 0x000000000000794d */ /* 0x000fea0003800000 */
.L_x_9:
[----:B------:R-:W-:-:S00]  /*0ae0*/  BRA `(.L_x_9) ;  /* 0xfffffffc00fc7947 */ /* 0x000fc0000383ffff */
[----:B------:R-:W-:-:S00]  /*0af0*/  NOP ;  /* 0x0000000000007918 */ /* 0x000fc00000000000 */
        /* <DEDUP_REMOVED lines=8> */
.L_x_10:


//--------------------- .nv.global.init           --------------------------
	.section	.nv.global.init,"aw",@progbits
.nv.global.init:
	.type		$str,@object
	.size		$str,(.L_0 - $str)
$str:
        /*0000*/ 	.byte	0x7b, 0x25, 0x69, 0x7d, 0x00
.L_0:


//--------------------- .nv.shared.reserved.0     --------------------------
	.section	.nv.shared.reserved.0,"aw",@nobits
	.weak		__nv_reservedSMEM_offset_0_alias
	.size		__nv_reservedSMEM_offset_0_alias, 0, 64
	.other		__nv_reservedSMEM_offset_0_alias,@"STO_CUDA_RESERVED_SHARED STV_DEFAULT"
__nv_reservedSMEM_offset_0_alias:
	.zero		0
	.zero		64


//--------------------- .nv.constant0._Z5n_avgPA100_iPii --------------------------
	.section	.nv.constant0._Z5n_avgPA100_iPii,"a",@progbits
	.sectionflags	@""
	.align	4
.nv.constant0._Z5n_avgPA100_iPii:
	.zero		916


//--------------------- SYMBOLS --------------------------

	.type		.nv.reservedSmem.offset0,@object
	.size		.nv.reservedSmem.offset0,0x4
	.type		vprintf,@function
